//
// Generated by NVIDIA NVVM Compiler
//
// Compiler Build ID: CL-36424714
// Cuda compilation tools, release 13.0, V13.0.88
// Based on NVVM 20.0.0
//

.version 9.0
.target sm_100
.address_size 64

	// .globl	_Z7vec_addPKiS0_Pii

.visible .entry _Z7vec_addPKiS0_Pii(
	.param .u64 .ptr .align 1 _Z7vec_addPKiS0_Pii_param_0,
	.param .u64 .ptr .align 1 _Z7vec_addPKiS0_Pii_param_1,
	.param .u64 .ptr .align 1 _Z7vec_addPKiS0_Pii_param_2,
	.param .u32 _Z7vec_addPKiS0_Pii_param_3
)
{
	.reg .pred 	%p<2>;
	.reg .b32 	%r<9>;
	.reg .b64 	%rd<11>;

	ld.param.u64 	%rd1, [_Z7vec_addPKiS0_Pii_param_0];
	ld.param.u64 	%rd2, [_Z7vec_addPKiS0_Pii_param_1];
	ld.param.u64 	%rd3, [_Z7vec_addPKiS0_Pii_param_2];
	ld.param.u32 	%r2, [_Z7vec_addPKiS0_Pii_param_3];
	mov.u32 	%r3, %ctaid.x;
	mov.u32 	%r4, %ntid.x;
	mov.u32 	%r5, %tid.x;
	mad.lo.s32 	%r1, %r3, %r4, %r5;
	setp.ge.s32 	%p1, %r1, %r2;
	@%p1 bra 	$L__BB0_2;
	cvta.to.global.u64 	%rd4, %rd1;
	cvta.to.global.u64 	%rd5, %rd2;
	cvta.to.global.u64 	%rd6, %rd3;
	mul.wide.s32 	%rd7, %r1, 4;
	add.s64 	%rd8, %rd4, %rd7;
	ld.global.u32 	%r6, [%rd8];
	add.s64 	%rd9, %rd5, %rd7;
	ld.global.u32 	%r7, [%rd9];
	add.s32 	%r8, %r7, %r6;
	add.s64 	%rd10, %rd6, %rd7;
	st.global.u32 	[%rd10], %r8;
$L__BB0_2:
	ret;

}


// ===== COMPILED SASS (sm_100) =====

	.target	sm_100

	.elftype	@"ET_EXEC"


//--------------------- .note.nv.tkinfo           --------------------------
	.section	.note.nv.tkinfo,"",@"SHT_NOTE"
	.sectionflags	@"SHF_NOTE_NV_TKINFO"
	.tkinfo
        /*0018*/ 	.word	0x00000002
        /*0030*/ 	.string	""
        /*0030*/ 	.string	"ptxas"
        /*0030*/ 	.string	"Cuda compilation tools, release 13.0, V13.0.88"
        /*0030*/ 	.string	"Build cuda_13.0.r13.0/compiler.36424714_0"
        /*0030*/ 	.string	"-arch sm_100 -m 64 "



//--------------------- .note.nv.cuinfo           --------------------------
	.section	.note.nv.cuinfo,"",@"SHT_NOTE"
	.sectionflags	@"SHF_NOTE_NV_CUINFO"
        /*0018*/ 	.short	0x0002
        /*001a*/ 	.short	0x0064
        /*001c*/ 	.short	0x0082
	.zero		2


//--------------------- .nv.info                  --------------------------
	.section	.nv.info,"",@"SHT_CUDA_INFO"
	.align	4


	//----- nvinfo : EIATTR_REGCOUNT
	.align		4
        /*0000*/ 	.byte	0x04, 0x2f
        /*0002*/ 	.short	(.L_1 - .L_0)
	.align		4
.L_0:
        /*0004*/ 	.word	index@(_Z7vec_addPKiS0_Pii)
        /*0008*/ 	.word	0x0000000c


	//----- nvinfo : EIATTR_FRAME_SIZE
	.align		4
.L_1:
        /*000c*/ 	.byte	0x04, 0x11
        /*000e*/ 	.short	(.L_3 - .L_2)
	.align		4
.L_2:
        /*0010*/ 	.word	index@(_Z7vec_addPKiS0_Pii)
        /*0014*/ 	.word	0x00000000


	//----- nvinfo : EIATTR_MIN_STACK_SIZE
	.align		4
.L_3:
        /*0018*/ 	.byte	0x04, 0x12
        /*001a*/ 	.short	(.L_5 - .L_4)
	.align		4
.L_4:
        /*001c*/ 	.word	index@(_Z7vec_addPKiS0_Pii)
        /*0020*/ 	.word	0x00000000
.L_5:


//--------------------- .nv.compat                --------------------------
	.section	.nv.compat,"",@"SHT_CUDA_COMPAT_INFO"
	.align	4
        /*0000*/ 	.byte	0x02, 0x09, 0x00, 0x00, 0x02, 0x02, 0x01, 0x00, 0x02, 0x05, 0x05, 0x00, 0x03, 0x07, 0x01, 0x01
        /*0010*/ 	.byte	0x02, 0x03, 0x00, 0x00, 0x02, 0x06, 0x01, 0x00, 0x04, 0x0b, 0x08, 0x00, 0x09, 0x00, 0x00, 0x00
        /*0020*/ 	.byte	0x00, 0x00, 0x00, 0x00


//--------------------- .nv.info._Z7vec_addPKiS0_Pii --------------------------
	.section	.nv.info._Z7vec_addPKiS0_Pii,"",@"SHT_CUDA_INFO"
	.sectionflags	@""
	.align	4


	//----- nvinfo : EIATTR_CUDA_API_VERSION
	.align		4
        /*0000*/ 	.byte	0x04, 0x37
        /*0002*/ 	.short	(.L_7 - .L_6)
.L_6:
        /*0004*/ 	.word	0x00000082


	//----- nvinfo : EIATTR_KPARAM_INFO
	.align		4
.L_7:
        /*0008*/ 	.byte	0x04, 0x17
        /*000a*/ 	.short	(.L_9 - .L_8)
.L_8:
        /*000c*/ 	.word	0x00000000
        /*0010*/ 	.short	0x0003
        /*0012*/ 	.short	0x0018
        /*0014*/ 	.byte	0x00, 0xf0, 0x11, 0x00


	//----- nvinfo : EIATTR_KPARAM_INFO
	.align		4
.L_9:
        /*0018*/ 	.byte	0x04, 0x17
        /*001a*/ 	.short	(.L_11 - .L_10)
.L_10:
        /*001c*/ 	.word	0x00000000
        /*0020*/ 	.short	0x0002
        /*0022*/ 	.short	0x0010
        /*0024*/ 	.byte	0x00, 0xf5, 0x21, 0x00


	//----- nvinfo : EIATTR_KPARAM_INFO
	.align		4
.L_11:
        /*0028*/ 	.byte	0x04, 0x17
        /*002a*/ 	.short	(.L_13 - .L_12)
.L_12:
        /*002c*/ 	.word	0x00000000
        /*0030*/ 	.short	0x0001
        /*0032*/ 	.short	0x0008
        /*0034*/ 	.byte	0x00, 0xf5, 0x21, 0x00


	//----- nvinfo : EIATTR_KPARAM_INFO
	.align		4
.L_13:
        /*0038*/ 	.byte	0x04, 0x17
        /*003a*/ 	.short	(.L_15 - .L_14)
.L_14:
        /*003c*/ 	.word	0x00000000
        /*0040*/ 	.short	0x0000
        /*0042*/ 	.short	0x0000
        /*0044*/ 	.byte	0x00, 0xf5, 0x21, 0x00


	//----- nvinfo : EIATTR_SPARSE_MMA_MASK
	.align		4
.L_15:
        /*0048*/ 	.byte	0x03, 0x50
        /*004a*/ 	.short	0x0000


	//----- nvinfo : EIATTR_MAXREG_COUNT
	.align		4
        /*004c*/ 	.byte	0x03, 0x1b
        /*004e*/ 	.short	0x00ff


	//----- nvinfo : EIATTR_MERCURY_ISA_VERSION
	.align		4
        /*0050*/ 	.byte	0x03, 0x5f
        /*0052*/ 	.short	0x0101


	//----- nvinfo : EIATTR_VRC_CTA_INIT_COUNT
	.align		4
        /*0054*/ 	.byte	0x02, 0x4a
	.zero		1
	.zero		1


	//----- nvinfo : EIATTR_EXIT_INSTR_OFFSETS
	.align		4
        /*0058*/ 	.byte	0x04, 0x1c
        /*005a*/ 	.short	(.L_17 - .L_16)


	//   ....[0]....
.L_16:
        /*005c*/ 	.word	0x00000070


	//   ....[1]....
        /*0060*/ 	.word	0x00000130


	//----- nvinfo : EIATTR_CBANK_PARAM_SIZE
	.align		4
.L_17:
        /*0064*/ 	.byte	0x03, 0x19
        /*0066*/ 	.short	0x001c


	//----- nvinfo : EIATTR_PARAM_CBANK
	.align		4
        /*0068*/ 	.byte	0x04, 0x0a
        /*006a*/ 	.short	(.L_19 - .L_18)
	.align		4
.L_18:
        /*006c*/ 	.word	index@(.nv.constant0._Z7vec_addPKiS0_Pii)
        /*0070*/ 	.short	0x0380
        /*0072*/ 	.short	0x001c


	//----- nvinfo : EIATTR_SW_WAR
	.align		4
.L_19:
        /*0074*/ 	.byte	0x04, 0x36
        /*0076*/ 	.short	(.L_21 - .L_20)
.L_20:
        /*0078*/ 	.word	0x00000008
.L_21:


//--------------------- .nv.callgraph             --------------------------
	.section	.nv.callgraph,"",@"SHT_CUDA_CALLGRAPH"
	.align	4
	.sectionentsize	8
	.align		4
        /*0000*/ 	.word	0x00000000
	.align		4
        /*0004*/ 	.word	0xffffffff
	.align		4
        /*0008*/ 	.word	0x00000000
	.align		4
        /*000c*/ 	.word	0xfffffffe
	.align		4
        /*0010*/ 	.word	0x00000000
	.align		4
        /*0014*/ 	.word	0xfffffffd
	.align		4
        /*0018*/ 	.word	0x00000000
	.align		4
        /*001c*/ 	.word	0xfffffffc


//--------------------- .text._Z7vec_addPKiS0_Pii --------------------------
	.section	.text._Z7vec_addPKiS0_Pii,"ax",@progbits
	.align	128
        .global         _Z7vec_addPKiS0_Pii
        .type           _Z7vec_addPKiS0_Pii,@function
        .size           _Z7vec_addPKiS0_Pii,(.L_x_1 - _Z7vec_addPKiS0_Pii)
        .other          _Z7vec_addPKiS0_Pii,@"STO_CUDA_ENTRY STV_DEFAULT"
_Z7vec_addPKiS0_Pii:
.text._Z7vec_addPKiS0_Pii:
[----:B------:R-:W-:Y:S01]  /*0000*/  LDC R1, c[0x0][0x37c] ;  /* 0x0000df00ff017b82 */ /* 0x000fe20000000800 */
[----:B------:R-:W0:Y:S07]  /*0010*/  S2R R0, SR_TID.X ;  /* 0x0000000000007919 */ /* 0x000e2e0000002100 */
[----:B------:R-:W0:Y:S01]  /*0020*/  S2UR UR4, SR_CTAID.X ;  /* 0x00000000000479c3 */ /* 0x000e220000002500 */
[----:B------:R-:W1:Y:S07]  /*0030*/  LDCU UR5, c[0x0][0x398] ;  /* 0x00007300ff0577ac */ /* 0x000e6e0008000800 */
[----:B------:R-:W0:Y:S02]  /*0040*/  LDC R9, c[0x0][0x360] ;  /* 0x0000d800ff097b82 */ /* 0x000e240000000800 */
[----:B0-----:R-:W-:-:S05]  /*0050*/  IMAD R9, R9, UR4, R0 ;  /* 0x0000000409097c24 */ /* 0x001fca000f8e0200 */
[----:B-1----:R-:W-:-:S13]  /*0060*/  ISETP.GE.AND P0, PT, R9, UR5, PT ;  /* 0x0000000509007c0c */ /* 0x002fda000bf06270 */
[----:B------:R-:W-:Y:S05]  /*0070*/  @P0 EXIT ;  /* 0x000000000000094d */ /* 0x000fea0003800000 */
[----:B------:R-:W0:Y:S01]  /*0080*/  LDC.64 R2, c[0x0][0x380] ;  /* 0x0000e000ff027b82 */ /* 0x000e220000000a00 */
[----:B------:R-:W1:Y:S07]  /*0090*/  LDCU.64 UR4, c[0x0][0x358] ;  /* 0x00006b00ff0477ac */ /* 0x000e6e0008000a00 */
[----:B------:R-:W2:Y:S08]  /*00a0*/  LDC.64 R4, c[0x0][0x388] ;  /* 0x0000e200ff047b82 */ /* 0x000eb00000000a00 */
[----:B------:R-:W3:Y:S01]  /*00b0*/  LDC.64 R6, c[0x0][0x390] ;  /* 0x0000e400ff067b82 */ /* 0x000ee20000000a00 */
[----:B0-----:R-:W-:-:S06]  /*00c0*/  IMAD.WIDE R2, R9, 0x4, R2 ;  /* 0x0000000409027825 */ /* 0x001fcc00078e0202 */
[----:B-1----:R-:W4:Y:S01]  /*00d0*/  LDG.E R2, desc[UR4][R2.64] ;  /* 0x0000000402027981 */ /* 0x002f22000c1e1900 */
[----:B--2---:R-:W-:-:S06]  /*00e0*/  IMAD.WIDE R4, R9, 0x4, R4 ;  /* 0x0000000409047825 */ /* 0x004fcc00078e0204 */
[----:B------:R-:W4:Y:S01]  /*00f0*/  LDG.E R5, desc[UR4][R4.64] ;  /* 0x0000000404057981 */ /* 0x000f22000c1e1900 */
[----:B---3--:R-:W-:Y:S01]  /*0100*/  IMAD.WIDE R6, R9, 0x4, R6 ;  /* 0x0000000409067825 */ /* 0x008fe200078e0206 */
[----:B----4-:R-:W-:-:S05]  /*0110*/  IADD3 R9, PT, PT, R2, R5, RZ ;  /* 0x0000000502097210 */ /* 0x010fca0007ffe0ff */
[----:B------:R-:W-:Y:S01]  /*0120*/  STG.E desc[UR4][R6.64], R9 ;  /* 0x0000000906007986 */ /* 0x000fe2000c101904 */
[----:B------:R-:W-:Y:S05]  /*0130*/  EXIT ;  /* 0x000000000000794d */ /* 0x000fea0003800000 */
.L_x_0:
[----:B------:R-:W-:-:S00]  /*0140*/  BRA `(.L_x_0) ;  /* 0xfffffffc00fc7947 */ /* 0x000fc0000383ffff */
[----:B------:R-:W-:-:S00]  /*0150*/  NOP ;  /* 0x0000000000007918 */ /* 0x000fc00000000000 */
        /* <DEDUP_REMOVED lines=10> */
.L_x_1:


//--------------------- .nv.shared.reserved.0     --------------------------
	.section	.nv.shared.reserved.0,"aw",@nobits
	.weak		__nv_reservedSMEM_offset_0_alias
	.size		__nv_reservedSMEM_offset_0_alias, 0, 64
	.other		__nv_reservedSMEM_offset_0_alias,@"STO_CUDA_RESERVED_SHARED STV_DEFAULT"
__nv_reservedSMEM_offset_0_alias:
	.zero		0
	.zero		64


//--------------------- .nv.constant0._Z7vec_addPKiS0_Pii --------------------------
	.section	.nv.constant0._Z7vec_addPKiS0_Pii,"a",@progbits
	.sectionflags	@""
	.align	4
.nv.constant0._Z7vec_addPKiS0_Pii:
	.zero		924


//--------------------- SYMBOLS --------------------------

	.type		.nv.reservedSmem.offset0,@object
	.size		.nv.reservedSmem.offset0,0x4
